	.headerflags	@"EF_CUDA_TEXMODE_UNIFIED EF_CUDA_64BIT_ADDRESS EF_CUDA_ACCELERATORS EF_CUDA_SM90 EF_CUDA_VIRTUAL_SM(EF_CUDA_SM90)"
	.elftype	@"ET_EXEC"


//--------------------- .nv.info                  --------------------------
	.section	.nv.info,"",@"SHT_CUDA_INFO"
	.align	4


	//----- nvinfo : EIATTR_REGCOUNT
	.align		4
        /*0000*/ 	.byte	0x04, 0x2f
        /*0002*/ 	.short	(.L_1 - .L_0)
	.align		4
.L_0:
        /*0004*/ 	.word	index@(triton_poi_fused_12)
        /*0008*/ 	.word	0x0000001f


	//----- nvinfo : EIATTR_MIN_STACK_SIZE
	.align		4
.L_1:
        /*000c*/ 	.byte	0x04, 0x12
        /*000e*/ 	.short	(.L_3 - .L_2)
	.align		4
.L_2:
        /*0010*/ 	.word	index@(triton_poi_fused_12)
        /*0014*/ 	.word	0x00000000


	//----- nvinfo : EIATTR_FRAME_SIZE
	.align		4
.L_3:
        /*0018*/ 	.byte	0x04, 0x11
        /*001a*/ 	.short	(.L_5 - .L_4)
	.align		4
.L_4:
        /*001c*/ 	.word	index@(triton_poi_fused_12)
        /*0020*/ 	.word	0x00000000


	//----- nvinfo : EIATTR_MIN_STACK_SIZE
	.align		4
.L_5:
        /*0024*/ 	.byte	0x04, 0x12
        /*0026*/ 	.short	(.L_7 - .L_6)
	.align		4
.L_6:
        /*0028*/ 	.word	index@(triton_poi_fused_12)
        /*002c*/ 	.word	0x00000000
.L_7:


//--------------------- .nv.info.triton_poi_fused_12 --------------------------
	.section	.nv.info.triton_poi_fused_12,"",@"SHT_CUDA_INFO"
	.sectionflags	@""
	.align	4


	//----- nvinfo : EIATTR_CUDA_API_VERSION
	.align		4
        /*0000*/ 	.byte	0x04, 0x37
        /*0002*/ 	.short	(.L_9 - .L_8)
.L_8:
        /*0004*/ 	.word	0x0000007c


	//----- nvinfo : EIATTR_KPARAM_INFO
	.align		4
.L_9:
        /*0008*/ 	.byte	0x04, 0x17
        /*000a*/ 	.short	(.L_11 - .L_10)
.L_10:
        /*000c*/ 	.word	0x00000000
        /*0010*/ 	.short	0x0003
        /*0012*/ 	.short	0x0014
        /*0014*/ 	.byte	0x00, 0xf0, 0x11, 0x00


	//----- nvinfo : EIATTR_KPARAM_INFO
	.align		4
.L_11:
        /*0018*/ 	.byte	0x04, 0x17
        /*001a*/ 	.short	(.L_13 - .L_12)
.L_12:
        /*001c*/ 	.word	0x00000000
        /*0020*/ 	.short	0x0002
        /*0022*/ 	.short	0x0010
        /*0024*/ 	.byte	0x00, 0xf0, 0x11, 0x00


	//----- nvinfo : EIATTR_KPARAM_INFO
	.align		4
.L_13:
        /*0028*/ 	.byte	0x04, 0x17
        /*002a*/ 	.short	(.L_15 - .L_14)
.L_14:
        /*002c*/ 	.word	0x00000000
        /*0030*/ 	.short	0x0001
        /*0032*/ 	.short	0x0008
        /*0034*/ 	.byte	0x00, 0xf4, 0x21, 0x00


	//----- nvinfo : EIATTR_KPARAM_INFO
	.align		4
.L_15:
        /*0038*/ 	.byte	0x04, 0x17
        /*003a*/ 	.short	(.L_17 - .L_16)
.L_16:
        /*003c*/ 	.word	0x00000000
        /*0040*/ 	.short	0x0000
        /*0042*/ 	.short	0x0000
        /*0044*/ 	.byte	0x00, 0xf4, 0x21, 0x00


	//----- nvinfo : EIATTR_SPARSE_MMA_MASK
	.align		4
.L_17:
        /*0048*/ 	.byte	0x03, 0x50
        /*004a*/ 	.short	0x0000


	//----- nvinfo : EIATTR_MAXREG_COUNT
	.align		4
        /*004c*/ 	.byte	0x03, 0x1b
        /*004e*/ 	.short	0x00ff


	//----- nvinfo : EIATTR_EXIT_INSTR_OFFSETS
	.align		4
        /*0050*/ 	.byte	0x04, 0x1c
        /*0052*/ 	.short	(.L_19 - .L_18)


	//   ....[0]....
.L_18:
        /*0054*/ 	.word	0x000005e0


	//   ....[1]....
        /*0058*/ 	.word	0x00000630


	//----- nvinfo : EIATTR_REQNTID
	.align		4
.L_19:
        /*005c*/ 	.byte	0x04, 0x10
        /*005e*/ 	.short	(.L_21 - .L_20)
.L_20:
        /*0060*/ 	.word	0x00000080
        /*0064*/ 	.word	0x00000001
        /*0068*/ 	.word	0x00000001


	//----- nvinfo : EIATTR_CBANK_PARAM_SIZE
	.align		4
.L_21:
        /*006c*/ 	.byte	0x03, 0x19
        /*006e*/ 	.short	0x0018


	//----- nvinfo : EIATTR_PARAM_CBANK
	.align		4
        /*0070*/ 	.byte	0x04, 0x0a
        /*0072*/ 	.short	(.L_23 - .L_22)
	.align		4
.L_22:
        /*0074*/ 	.word	index@(.nv.constant0.triton_poi_fused_12)
        /*0078*/ 	.short	0x0210
        /*007a*/ 	.short	0x0018


	//----- nvinfo : EIATTR_SW_WAR
	.align		4
.L_23:
        /*007c*/ 	.byte	0x04, 0x36
        /*007e*/ 	.short	(.L_25 - .L_24)
.L_24:
        /*0080*/ 	.word	0x00000008
.L_25:


//--------------------- .nv.callgraph             --------------------------
	.section	.nv.callgraph,"",@"SHT_CUDA_CALLGRAPH"
	.align	4
	.sectionentsize	8
	.align		4
        /*0000*/ 	.word	0x00000000
	.align		4
        /*0004*/ 	.word	0xffffffff
	.align		4
        /*0008*/ 	.word	0x00000000
	.align		4
        /*000c*/ 	.word	0xfffffffe
	.align		4
        /*0010*/ 	.word	0x00000000
	.align		4
        /*0014*/ 	.word	0xfffffffd
	.align		4
        /*0018*/ 	.word	0x00000000
	.align		4
        /*001c*/ 	.word	0xfffffffc


//--------------------- .text.triton_poi_fused_12 --------------------------
	.section	.text.triton_poi_fused_12,"ax",@progbits
	.sectionflags	@"SHF_BARRIERS=1"
	.align	128
        .global         triton_poi_fused_12
        .type           triton_poi_fused_12,@function
        .size           triton_poi_fused_12,(.L_x_1 - triton_poi_fused_12)
        .other          triton_poi_fused_12,@"STO_CUDA_ENTRY STV_DEFAULT"
triton_poi_fused_12:
.text.triton_poi_fused_12:
[----:B------:R-:W0:Y:S01]  /*0000*/  LDC R1, c[0x0][0x28] ;  /* 0x00000a00ff017b82 */ /* 0x000e220000000800 */
[----:B------:R-:W1:Y:S07]  /*0010*/  S2R R0, SR_TID.X ;  /* 0x0000000000007919 */ /* 0x000e6e0000002100 */
[----:B------:R-:W2:Y:S01]  /*0020*/  LDC.64 R8, c[0x0][0x210] ;  /* 0x00008400ff087b82 */ /* 0x000ea20000000a00 */
[----:B------:R-:W-:Y:S01]  /*0030*/  IMAD.MOV.U32 R20, RZ, RZ, RZ ;  /* 0x000000ffff147224 */ /* 0x000fe200078e00ff */
[----:B------:R-:W-:Y:S01]  /*0040*/  ULDC.64 UR6, c[0x0][0x208] ;  /* 0x0000820000067ab9 */ /* 0x000fe20000000a00 */
[----:B------:R-:W3:Y:S01]  /*0050*/  S2R R19, SR_CTAID.X ;  /* 0x0000000000137919 */ /* 0x000ee20000002500 */
[----:B------:R-:W4:Y:S01]  /*0060*/  S2R R18, SR_CTAID.Y ;  /* 0x0000000000127919 */ /* 0x000f220000002600 */
[----:B------:R-:W-:Y:S01]  /*0070*/  IMAD.MOV.U32 R28, RZ, RZ, RZ ;  /* 0x000000ffff1c7224 */ /* 0x000fe200078e00ff */
[----:B-1----:R-:W-:Y:S01]  /*0080*/  SHF.R.U32.HI R21, RZ, 0x3, R0 ;  /* 0x00000003ff157819 */ /* 0x002fe20000011600 */
[----:B---3--:R-:W-:-:S03]  /*0090*/  IMAD.SHL.U32 R19, R19, 0x8, RZ ;  /* 0x0000000813137824 */ /* 0x008fc600078e00ff */
[----:B------:R-:W-:Y:S01]  /*00a0*/  SGXT.U32 R21, R21, 0x4 ;  /* 0x000000041515781a */ /* 0x000fe20000000000 */
[----:B----4-:R-:W-:Y:S01]  /*00b0*/  IMAD.SHL.U32 R18, R18, 0x80, RZ ;  /* 0x0000008012127824 */ /* 0x010fe200078e00ff */
[----:B------:R-:W-:-:S04]  /*00c0*/  LOP3.LUT R12, R19, 0x7, R0, 0xf8, !PT ;  /* 0x00000007130c7812 */ /* 0x000fc800078ef800 */
[----:B------:R-:W-:Y:S02]  /*00d0*/  LOP3.LUT R3, R18, 0x10, R21, 0xfe, !PT ;  /* 0x0000001012037812 */ /* 0x000fe400078efe15 */
[----:B------:R-:W-:Y:S02]  /*00e0*/  LOP3.LUT R5, R18, 0x30, R21, 0xfe, !PT ;  /* 0x0000003012057812 */ /* 0x000fe400078efe15 */
[----:B------:R-:W-:Y:S01]  /*00f0*/  LOP3.LUT R2, R18, R21, RZ, 0xfc, !PT ;  /* 0x0000001512027212 */ /* 0x000fe200078efcff */
[--C-:B------:R-:W-:Y:S01]  /*0100*/  IMAD R3, R3, 0x7, R12.reuse ;  /* 0x0000000703037824 */ /* 0x100fe200078e020c */
[----:B------:R-:W-:Y:S01]  /*0110*/  LOP3.LUT R4, R18, 0x20, R21, 0xfe, !PT ;  /* 0x0000002012047812 */ /* 0x000fe200078efe15 */
        /* <DEDUP_REMOVED lines=9> */
[----:B------:R-:W-:Y:S01]  /*01b0*/  ISETP.GE.AND P0, PT, R12, 0x7, PT ;  /* 0x000000070c00780c */ /* 0x000fe20003f06270 */
[----:B------:R-:W-:-:S02]  /*01c0*/  IMAD R25, R10, 0x7, R12 ;  /* 0x000000070a197824 */ /* 0x000fc400078e020c */
[----:B------:R-:W-:Y:S02]  /*01d0*/  IMAD R27, R11, 0x7, R12 ;  /* 0x000000070b1b7824 */ /* 0x000fe400078e020c */
[----:B--2---:R-:W-:-:S04]  /*01e0*/  IMAD.WIDE R14, R3, 0x4, R8 ;  /* 0x00000004030e7825 */ /* 0x004fc800078e0208 */
[----:B------:R-:W-:-:S04]  /*01f0*/  IMAD.WIDE R10, R5, 0x4, R8 ;  /* 0x00000004050a7825 */ /* 0x000fc800078e0208 */
[----:B------:R-:W-:-:S04]  /*0200*/  IMAD.WIDE R16, R17, 0x4, R8 ;  /* 0x0000000411107825 */ /* 0x000fc800078e0208 */
[--C-:B------:R-:W-:Y:S01]  /*0210*/  IMAD.WIDE R12, R13, 0x4, R8.reuse ;  /* 0x000000040d0c7825 */ /* 0x100fe200078e0208 */
[----:B------:R-:W2:Y:S03]  /*0220*/  @!P0 LDG.E.EL R20, desc[UR6][R16.64] ;  /* 0x0000000610148981 */ /* 0x000ea6000c2e1900 */
[----:B------:R-:W-:Y:S01]  /*0230*/  IMAD.WIDE R4, R23, 0x4, R8 ;  /* 0x0000000417047825 */ /* 0x000fe200078e0208 */
[----:B------:R-:W-:-:S03]  /*0240*/  CS2R R22, SRZ ;  /* 0x0000000000167805 */ /* 0x000fc6000001ff00 */
[----:B------:R-:W-:-:S03]  /*0250*/  IMAD.WIDE R6, R7, 0x4, R8 ;  /* 0x0000000407067825 */ /* 0x000fc600078e0208 */
[----:B------:R1:W3:Y:S01]  /*0260*/  @!P0 LDG.E.EL R22, desc[UR6][R12.64] ;  /* 0x000000060c168981 */ /* 0x0002e2000c2e1900 */
[--C-:B------:R-:W-:Y:S01]  /*0270*/  IMAD.WIDE R2, R25, 0x4, R8.reuse ;  /* 0x0000000419027825 */ /* 0x100fe200078e0208 */
[----:B------:R-:W-:Y:S02]  /*0280*/  CS2R R24, SRZ ;  /* 0x0000000000187805 */ /* 0x000fe4000001ff00 */
[----:B------:R4:W5:Y:S01]  /*0290*/  @!P0 LDG.E.EL R23, desc[UR6][R10.64] ;  /* 0x000000060a178981 */ /* 0x000962000c2e1900 */
[----:B------:R-:W-:Y:S01]  /*02a0*/  IMAD.WIDE R8, R27, 0x4, R8 ;  /* 0x000000041b087825 */ /* 0x000fe200078e0208 */
[----:B------:R-:W-:Y:S02]  /*02b0*/  CS2R R26, SRZ ;  /* 0x00000000001a7805 */ /* 0x000fe4000001ff00 */
[----:B------:R-:W5:Y:S04]  /*02c0*/  @!P0 LDG.E.EL R24, desc[UR6][R14.64] ;  /* 0x000000060e188981 */ /* 0x000f68000c2e1900 */
[----:B------:R1:W5:Y:S04]  /*02d0*/  @!P0 LDG.E.EL R25, desc[UR6][R4.64] ;  /* 0x0000000604198981 */ /* 0x000368000c2e1900 */
[----:B------:R-:W5:Y:S04]  /*02e0*/  @!P0 LDG.E.EL R26, desc[UR6][R6.64] ;  /* 0x00000006061a8981 */ /* 0x000f68000c2e1900 */
[----:B------:R4:W5:Y:S04]  /*02f0*/  @!P0 LDG.E.EL R28, desc[UR6][R2.64] ;  /* 0x00000006021c8981 */ /* 0x000968000c2e1900 */
[----:B------:R4:W5:Y:S01]  /*0300*/  @!P0 LDG.E.EL R27, desc[UR6][R8.64] ;  /* 0x00000006081b8981 */ /* 0x000962000c2e1900 */
[----:B------:R-:W4:Y:S01]  /*0310*/  S2UR UR5, SR_CgaCtaId ;  /* 0x00000000000579c3 */ /* 0x000f220000008800 */
[----:B-1----:R-:W-:Y:S01]  /*0320*/  IMAD.SHL.U32 R12, R0, 0x80, RZ ;  /* 0x00000080000c7824 */ /* 0x002fe200078e00ff */
[----:B------:R-:W-:-:S04]  /*0330*/  UMOV UR4, 0x400 ;  /* 0x0000040000047882 */ /* 0x000fc80000000000 */
[----:B------:R-:W-:-:S04]  /*0340*/  LOP3.LUT R12, R12, 0x380, RZ, 0xc0, !PT ;  /* 0x000003800c0c7812 */ /* 0x000fc800078ec0ff */
[----:B------:R-:W-:-:S04]  /*0350*/  LOP3.LUT R21, R12, R21, RZ, 0xfc, !PT ;  /* 0x000000150c157212 */ /* 0x000fc800078efcff */
[----:B------:R-:W-:Y:S01]  /*0360*/  LEA.HI R21, R12, R21, RZ, 0x1b ;  /* 0x000000150c157211 */ /* 0x000fe200078fd8ff */
[----:B0---4-:R-:W-:-:S06]  /*0370*/  UPRMT UR4, UR5, 0x654, UR4 ;  /* 0x0000065405047896 */ /* 0x011fcc0008000004 */
[----:B------:R-:W-:Y:S01]  /*0380*/  LEA R21, R21, UR4, 0x2 ;  /* 0x0000000415157c11 */ /* 0x000fe2000f8e10ff */
[----:B------:R-:W-:Y:S01]  /*0390*/  IMAD.SHL.U32 R11, R0, 0x4, RZ ;  /* 0x00000004000b7824 */ /* 0x000fe200078e00ff */
[----:B------:R-:W-:-:S04]  /*03a0*/  SHF.R.U32.HI R4, RZ, 0x3, R0 ;  /* 0x00000003ff047819 */ /* 0x000fc80000011600 */
[----:B------:R-:W-:Y:S02]  /*03b0*/  LOP3.LUT R3, R4, 0xc, RZ, 0xc0, !PT ;  /* 0x0000000c04037812 */ /* 0x000fe400078ec0ff */
[----:B------:R-:W-:-:S05]  /*03c0*/  LOP3.LUT R8, R11, 0x1fc, RZ, 0xc0, !PT ;  /* 0x000001fc0b087812 */ /* 0x000fca00078ec0ff */
[----:B------:R-:W-:-:S05]  /*03d0*/  IMAD.IADD R3, R8, 0x1, R3 ;  /* 0x0000000108037824 */ /* 0x000fca00078e0203 */
[----:B------:R-:W-:Y:S02]  /*03e0*/  LEA R4, R3, UR4, 0x2 ;  /* 0x0000000403047c11 */ /* 0x000fe4000f8e10ff */
[----:B------:R-:W-:Y:S01]  /*03f0*/  LOP3.LUT R11, R18, 0x7c, R11, 0xf8, !PT ;  /* 0x0000007c120b7812 */ /* 0x000fe200078ef80b */
[----:B------:R-:W0:Y:S04]  /*0400*/  LDC.64 R2, c[0x0][0x218] ;  /* 0x00008600ff027b82 */ /* 0x000e280000000a00 */
[----:B------:R-:W-:Y:S01]  /*0410*/  IMAD.HI R9, R11, 0x2aaaaaab, RZ ;  /* 0x2aaaaaab0b097827 */ /* 0x000fe200078e02ff */
[----:B------:R-:W-:-:S04]  /*0420*/  SHF.R.U32.HI R0, RZ, 0x5, R0 ;  /* 0x00000005ff007819 */ /* 0x000fc80000011600 */
[----:B------:R-:W-:Y:S02]  /*0430*/  SHF.R.U32.HI R10, RZ, 0x1f, R9 ;  /* 0x0000001fff0a7819 */ /* 0x000fe40000011609 */
[----:B------:R-:W-:Y:S02]  /*0440*/  SGXT.U32 R0, R0, 0x2 ;  /* 0x000000020000781a */ /* 0x000fe40000000000 */
[----:B------:R-:W-:Y:S02]  /*0450*/  LEA.HI.SX32 R10, R9, R10, 0x1b ;  /* 0x0000000a090a7211 */ /* 0x000fe400078fdaff */
[----:B------:R-:W-:-:S03]  /*0460*/  LOP3.LUT R0, R19, R0, RZ, 0xfc, !PT ;  /* 0x0000000013007212 */ /* 0x000fc600078efcff */
[----:B------:R-:W-:Y:S01]  /*0470*/  IMAD R11, R10, -0xc0, R11 ;  /* 0xffffff400a0b7824 */ /* 0x000fe200078e020b */
[----:B------:R-:W-:-:S03]  /*0480*/  LOP3.LUT R9, R8, 0x200, RZ, 0xfc, !PT ;  /* 0x0000020008097812 */ /* 0x000fc600078efcff */
[----:B------:R-:W-:Y:S01]  /*0490*/  IMAD R11, R10, 0x540, R11 ;  /* 0x000005400a0b7824 */ /* 0x000fe200078e020b */
[C---:B------:R-:W-:Y:S02]  /*04a0*/  LOP3.LUT R10, R0.reuse, 0x4, RZ, 0xfc, !PT ;  /* 0x00000004000a7812 */ /* 0x040fe400078efcff */
[----:B------:R-:W-:Y:S02]  /*04b0*/  SHF.R.U32.HI R9, RZ, 0x5, R9 ;  /* 0x00000005ff097819 */ /* 0x000fe40000011609 */
[----:B------:R-:W-:Y:S02]  /*04c0*/  ISETP.GE.AND P1, PT, R0, 0x7, PT ;  /* 0x000000070000780c */ /* 0x000fe40003f26270 */
[----:B------:R-:W-:Y:S02]  /*04d0*/  ISETP.GE.AND P0, PT, R10, 0x7, PT ;  /* 0x000000070a00780c */ /* 0x000fe40003f06270 */
[----:B------:R-:W-:Y:S01]  /*04e0*/  LOP3.LUT R9, R9, 0x1c, RZ, 0xc0, !PT ;  /* 0x0000001c09097812 */ /* 0x000fe200078ec0ff */
[----:B------:R-:W-:-:S04]  /*04f0*/  IMAD R11, R0, 0xc0, R11 ;  /* 0x000000c0000b7824 */ /* 0x000fc800078e020b */
[----:B------:R-:W-:Y:S02]  /*0500*/  IMAD.IADD R0, R8, 0x1, R9 ;  /* 0x0000000108007824 */ /* 0x000fe400078e0209 */
[----:B0-----:R-:W-:-:S03]  /*0510*/  IMAD.WIDE R8, R11, 0x4, R2 ;  /* 0x000000040b087825 */ /* 0x001fc600078e0202 */
[----:B------:R-:W-:Y:S01]  /*0520*/  LEA R0, R0, UR4, 0x2 ;  /* 0x0000000400007c11 */ /* 0x000fe2000f8e10ff */
[----:B--2---:R-:W-:Y:S04]  /*0530*/  STS [R21], R20 ;  /* 0x0000001415007388 */ /* 0x004fe80000000800 */
[----:B---3--:R-:W-:Y:S04]  /*0540*/  STS [R21+0x80], R22 ;  /* 0x0000801615007388 */ /* 0x008fe80000000800 */
[----:B-----5:R-:W-:Y:S04]  /*0550*/  STS [R21+0xc0], R23 ;  /* 0x0000c01715007388 */ /* 0x020fe80000000800 */
[----:B------:R-:W-:Y:S04]  /*0560*/  STS [R21+0x40], R24 ;  /* 0x0000401815007388 */ /* 0x000fe80000000800 */
[----:B------:R-:W-:Y:S04]  /*0570*/  STS [R21+0x100], R25 ;  /* 0x0001001915007388 */ /* 0x000fe80000000800 */
[----:B------:R-:W-:Y:S04]  /*0580*/  STS [R21+0x140], R26 ;  /* 0x0001401a15007388 */ /* 0x000fe80000000800 */
[----:B------:R-:W-:Y:S04]  /*0590*/  STS [R21+0x180], R28 ;  /* 0x0001801c15007388 */ /* 0x000fe80000000800 */
[----:B------:R-:W-:Y:S01]  /*05a0*/  STS [R21+0x1c0], R27 ;  /* 0x0001c01b15007388 */ /* 0x000fe20000000800 */
[----:B------:R-:W-:Y:S06]  /*05b0*/  BAR.SYNC.DEFER_BLOCKING 0x0 ;  /* 0x0000000000007b1d */ /* 0x000fec0000010000 */
[----:B------:R-:W0:Y:S04]  /*05c0*/  LDS.128 R4, [R4] ;  /* 0x0000000004047984 */ /* 0x000e280000000c00 */
[----:B0-----:R0:W-:Y:S02]  /*05d0*/  @!P1 STG.E.128 desc[UR6][R8.64], R4 ;  /* 0x0000000408009986 */ /* 0x0011e4000c101d06 */
[----:B0-----:R-:W-:Y:S05]  /*05e0*/  @P0 EXIT ;  /* 0x000000000000094d */ /* 0x001fea0003800000 */
[----:B0-----:R-:W0:Y:S01]  /*05f0*/  LDS.128 R4, [R0+0x800] ;  /* 0x0008000000047984 */ /* 0x001e220000000c00 */
[----:B------:R-:W-:-:S04]  /*0600*/  VIADD R11, R11, 0x300 ;  /* 0x000003000b0b7836 */ /* 0x000fc80000000000 */
[----:B------:R-:W-:-:S05]  /*0610*/  IMAD.WIDE R2, R11, 0x4, R2 ;  /* 0x000000040b027825 */ /* 0x000fca00078e0202 */
[----:B0-----:R-:W-:Y:S01]  /*0620*/  STG.E.128 desc[UR6][R2.64], R4 ;  /* 0x0000000402007986 */ /* 0x001fe2000c101d06 */
[----:B------:R-:W-:Y:S05]  /*0630*/  EXIT ;  /* 0x000000000000794d */ /* 0x000fea0003800000 */
.L_x_0:
[----:B------:R-:W-:-:S00]  /*0640*/  BRA `(.L_x_0) ;  /* 0xfffffffc00fc7947 */ /* 0x000fc0000383ffff */
[----:B------:R-:W-:-:S00]  /*0650*/  NOP ;  /* 0x0000000000007918 */ /* 0x000fc00000000000 */
        /* <DEDUP_REMOVED lines=10> */
.L_x_1:


//--------------------- .nv.shared.triton_poi_fused_12 --------------------------
	.section	.nv.shared.triton_poi_fused_12,"aw",@nobits
	.sectionflags	@""
	.align	16
	.zero		1024


//--------------------- .nv.constant0.triton_poi_fused_12 --------------------------
	.section	.nv.constant0.triton_poi_fused_12,"a",@progbits
	.sectionflags	@""
	.align	4
.nv.constant0.triton_poi_fused_12:
	.zero		552
